//
// Generated by NVIDIA NVVM Compiler
//
// Compiler Build ID: CL-36424714
// Cuda compilation tools, release 13.0, V13.0.88
// Based on NVVM 20.0.0
//

.version 9.0
.target sm_100
.address_size 64

	// .globl	_Z10gemm_naivePKfS0_Pfiii

.visible .entry _Z10gemm_naivePKfS0_Pfiii(
	.param .u64 .ptr .align 1 _Z10gemm_naivePKfS0_Pfiii_param_0,
	.param .u64 .ptr .align 1 _Z10gemm_naivePKfS0_Pfiii_param_1,
	.param .u64 .ptr .align 1 _Z10gemm_naivePKfS0_Pfiii_param_2,
	.param .u32 _Z10gemm_naivePKfS0_Pfiii_param_3,
	.param .u32 _Z10gemm_naivePKfS0_Pfiii_param_4,
	.param .u32 _Z10gemm_naivePKfS0_Pfiii_param_5
)
{
	.reg .pred 	%p<13>;
	.reg .b32 	%r<41>;
	.reg .b32 	%f<68>;
	.reg .b64 	%rd<53>;

	ld.param.u64 	%rd7, [_Z10gemm_naivePKfS0_Pfiii_param_0];
	ld.param.u64 	%rd8, [_Z10gemm_naivePKfS0_Pfiii_param_1];
	ld.param.u64 	%rd6, [_Z10gemm_naivePKfS0_Pfiii_param_2];
	ld.param.u32 	%r20, [_Z10gemm_naivePKfS0_Pfiii_param_3];
	ld.param.u32 	%r18, [_Z10gemm_naivePKfS0_Pfiii_param_4];
	ld.param.u32 	%r19, [_Z10gemm_naivePKfS0_Pfiii_param_5];
	cvta.to.global.u64 	%rd1, %rd8;
	cvta.to.global.u64 	%rd2, %rd7;
	mov.u32 	%r21, %ctaid.y;
	mov.u32 	%r22, %ntid.y;
	mov.u32 	%r23, %tid.y;
	mad.lo.s32 	%r1, %r21, %r22, %r23;
	mov.u32 	%r24, %ctaid.x;
	mov.u32 	%r25, %ntid.x;
	mov.u32 	%r26, %tid.x;
	mad.lo.s32 	%r2, %r24, %r25, %r26;
	setp.ge.s32 	%p1, %r1, %r20;
	setp.ge.s32 	%p2, %r2, %r18;
	or.pred  	%p3, %p1, %p2;
	@%p3 bra 	$L__BB0_14;
	setp.lt.s32 	%p4, %r19, 1;
	mov.f32 	%f67, 0f00000000;
	@%p4 bra 	$L__BB0_13;
	mul.lo.s32 	%r3, %r19, %r1;
	and.b32  	%r4, %r19, 7;
	setp.lt.u32 	%p5, %r19, 8;
	mov.f32 	%f67, 0f00000000;
	mov.b32 	%r39, 0;
	@%p5 bra 	$L__BB0_5;
	and.b32  	%r39, %r19, 2147483640;
	neg.s32 	%r37, %r39;
	shl.b32 	%r7, %r18, 3;
	mul.wide.u32 	%rd9, %r3, 4;
	add.s64 	%rd10, %rd9, %rd2;
	add.s64 	%rd52, %rd10, 16;
	mov.f32 	%f67, 0f00000000;
	mul.wide.s32 	%rd13, %r18, 4;
	mov.u32 	%r36, %r2;
$L__BB0_4:
	.pragma "nounroll";
	ld.global.f32 	%f17, [%rd52+-16];
	mul.wide.s32 	%rd11, %r36, 4;
	add.s64 	%rd12, %rd1, %rd11;
	ld.global.f32 	%f18, [%rd12];
	fma.rn.f32 	%f19, %f17, %f18, %f67;
	ld.global.f32 	%f20, [%rd52+-12];
	add.s64 	%rd14, %rd12, %rd13;
	ld.global.f32 	%f21, [%rd14];
	fma.rn.f32 	%f22, %f20, %f21, %f19;
	ld.global.f32 	%f23, [%rd52+-8];
	add.s64 	%rd15, %rd14, %rd13;
	ld.global.f32 	%f24, [%rd15];
	fma.rn.f32 	%f25, %f23, %f24, %f22;
	ld.global.f32 	%f26, [%rd52+-4];
	add.s64 	%rd16, %rd15, %rd13;
	ld.global.f32 	%f27, [%rd16];
	fma.rn.f32 	%f28, %f26, %f27, %f25;
	ld.global.f32 	%f29, [%rd52];
	add.s64 	%rd17, %rd16, %rd13;
	ld.global.f32 	%f30, [%rd17];
	fma.rn.f32 	%f31, %f29, %f30, %f28;
	ld.global.f32 	%f32, [%rd52+4];
	add.s64 	%rd18, %rd17, %rd13;
	ld.global.f32 	%f33, [%rd18];
	fma.rn.f32 	%f34, %f32, %f33, %f31;
	ld.global.f32 	%f35, [%rd52+8];
	add.s64 	%rd19, %rd18, %rd13;
	ld.global.f32 	%f36, [%rd19];
	fma.rn.f32 	%f37, %f35, %f36, %f34;
	ld.global.f32 	%f38, [%rd52+12];
	add.s64 	%rd20, %rd19, %rd13;
	ld.global.f32 	%f39, [%rd20];
	fma.rn.f32 	%f67, %f38, %f39, %f37;
	add.s32 	%r37, %r37, 8;
	add.s32 	%r36, %r36, %r7;
	add.s64 	%rd52, %rd52, 32;
	setp.ne.s32 	%p6, %r37, 0;
	@%p6 bra 	$L__BB0_4;
$L__BB0_5:
	setp.eq.s32 	%p7, %r4, 0;
	@%p7 bra 	$L__BB0_13;
	and.b32  	%r13, %r19, 3;
	setp.lt.u32 	%p8, %r4, 4;
	@%p8 bra 	$L__BB0_8;
	add.s32 	%r28, %r39, %r3;
	mul.wide.u32 	%rd21, %r28, 4;
	add.s64 	%rd22, %rd2, %rd21;
	ld.global.f32 	%f41, [%rd22];
	mad.lo.s32 	%r29, %r39, %r18, %r2;
	mul.wide.s32 	%rd23, %r29, 4;
	add.s64 	%rd24, %rd1, %rd23;
	ld.global.f32 	%f42, [%rd24];
	fma.rn.f32 	%f43, %f41, %f42, %f67;
	cvt.u64.u32 	%rd25, %r3;
	cvt.u64.u32 	%rd26, %r39;
	add.s64 	%rd27, %rd26, %rd25;
	shl.b64 	%rd28, %rd27, 2;
	add.s64 	%rd29, %rd2, %rd28;
	ld.global.f32 	%f44, [%rd29+4];
	mul.wide.s32 	%rd30, %r18, 4;
	add.s64 	%rd31, %rd24, %rd30;
	ld.global.f32 	%f45, [%rd31];
	fma.rn.f32 	%f46, %f44, %f45, %f43;
	ld.global.f32 	%f47, [%rd29+8];
	add.s64 	%rd32, %rd31, %rd30;
	ld.global.f32 	%f48, [%rd32];
	fma.rn.f32 	%f49, %f47, %f48, %f46;
	ld.global.f32 	%f50, [%rd29+12];
	add.s64 	%rd33, %rd32, %rd30;
	ld.global.f32 	%f51, [%rd33];
	fma.rn.f32 	%f67, %f50, %f51, %f49;
	add.s32 	%r39, %r39, 4;
$L__BB0_8:
	setp.eq.s32 	%p9, %r13, 0;
	@%p9 bra 	$L__BB0_13;
	setp.eq.s32 	%p10, %r13, 1;
	@%p10 bra 	$L__BB0_11;
	add.s32 	%r30, %r39, %r3;
	mul.wide.u32 	%rd34, %r30, 4;
	add.s64 	%rd35, %rd2, %rd34;
	ld.global.f32 	%f53, [%rd35];
	mad.lo.s32 	%r31, %r39, %r18, %r2;
	mul.wide.s32 	%rd36, %r31, 4;
	add.s64 	%rd37, %rd1, %rd36;
	ld.global.f32 	%f54, [%rd37];
	fma.rn.f32 	%f55, %f53, %f54, %f67;
	cvt.u64.u32 	%rd38, %r3;
	cvt.u64.u32 	%rd39, %r39;
	add.s64 	%rd40, %rd39, %rd38;
	shl.b64 	%rd41, %rd40, 2;
	add.s64 	%rd42, %rd2, %rd41;
	ld.global.f32 	%f56, [%rd42+4];
	mul.wide.s32 	%rd43, %r18, 4;
	add.s64 	%rd44, %rd37, %rd43;
	ld.global.f32 	%f57, [%rd44];
	fma.rn.f32 	%f67, %f56, %f57, %f55;
	add.s32 	%r39, %r39, 2;
$L__BB0_11:
	and.b32  	%r32, %r19, 1;
	setp.eq.b32 	%p11, %r32, 1;
	not.pred 	%p12, %p11;
	@%p12 bra 	$L__BB0_13;
	add.s32 	%r33, %r39, %r3;
	mul.wide.u32 	%rd45, %r33, 4;
	add.s64 	%rd46, %rd2, %rd45;
	ld.global.f32 	%f58, [%rd46];
	mad.lo.s32 	%r34, %r39, %r18, %r2;
	mul.wide.s32 	%rd47, %r34, 4;
	add.s64 	%rd48, %rd1, %rd47;
	ld.global.f32 	%f59, [%rd48];
	fma.rn.f32 	%f67, %f58, %f59, %f67;
$L__BB0_13:
	mad.lo.s32 	%r35, %r18, %r1, %r2;
	cvta.to.global.u64 	%rd49, %rd6;
	mul.wide.s32 	%rd50, %r35, 4;
	add.s64 	%rd51, %rd49, %rd50;
	st.global.f32 	[%rd51], %f67;
$L__BB0_14:
	ret;

}


// ===== COMPILED SASS (sm_100) =====

	.target	sm_100

	.elftype	@"ET_EXEC"


//--------------------- .note.nv.tkinfo           --------------------------
	.section	.note.nv.tkinfo,"",@"SHT_NOTE"
	.sectionflags	@"SHF_NOTE_NV_TKINFO"
	.tkinfo
        /*0018*/ 	.word	0x00000002
        /*0030*/ 	.string	""
        /*0030*/ 	.string	"ptxas"
        /*0030*/ 	.string	"Cuda compilation tools, release 13.0, V13.0.88"
        /*0030*/ 	.string	"Build cuda_13.0.r13.0/compiler.36424714_0"
        /*0030*/ 	.string	"-arch sm_100 -m 64 "



//--------------------- .note.nv.cuinfo           --------------------------
	.section	.note.nv.cuinfo,"",@"SHT_NOTE"
	.sectionflags	@"SHF_NOTE_NV_CUINFO"
        /*0018*/ 	.short	0x0002
        /*001a*/ 	.short	0x0064
        /*001c*/ 	.short	0x0082
	.zero		2


//--------------------- .nv.info                  --------------------------
	.section	.nv.info,"",@"SHT_CUDA_INFO"
	.align	4


	//----- nvinfo : EIATTR_REGCOUNT
	.align		4
        /*0000*/ 	.byte	0x04, 0x2f
        /*0002*/ 	.short	(.L_1 - .L_0)
	.align		4
.L_0:
        /*0004*/ 	.word	index@(_Z10gemm_naivePKfS0_Pfiii)
        /*0008*/ 	.word	0x00000020


	//----- nvinfo : EIATTR_FRAME_SIZE
	.align		4
.L_1:
        /*000c*/ 	.byte	0x04, 0x11
        /*000e*/ 	.short	(.L_3 - .L_2)
	.align		4
.L_2:
        /*0010*/ 	.word	index@(_Z10gemm_naivePKfS0_Pfiii)
        /*0014*/ 	.word	0x00000000


	//----- nvinfo : EIATTR_MIN_STACK_SIZE
	.align		4
.L_3:
        /*0018*/ 	.byte	0x04, 0x12
        /*001a*/ 	.short	(.L_5 - .L_4)
	.align		4
.L_4:
        /*001c*/ 	.word	index@(_Z10gemm_naivePKfS0_Pfiii)
        /*0020*/ 	.word	0x00000000
.L_5:


//--------------------- .nv.compat                --------------------------
	.section	.nv.compat,"",@"SHT_CUDA_COMPAT_INFO"
	.align	4
        /*0000*/ 	.byte	0x02, 0x09, 0x00, 0x00, 0x02, 0x02, 0x01, 0x00, 0x02, 0x05, 0x05, 0x00, 0x03, 0x07, 0x01, 0x01
        /*0010*/ 	.byte	0x02, 0x03, 0x00, 0x00, 0x02, 0x06, 0x01, 0x00, 0x04, 0x0b, 0x08, 0x00, 0x09, 0x00, 0x00, 0x00
        /*0020*/ 	.byte	0x00, 0x00, 0x00, 0x00


//--------------------- .nv.info._Z10gemm_naivePKfS0_Pfiii --------------------------
	.section	.nv.info._Z10gemm_naivePKfS0_Pfiii,"",@"SHT_CUDA_INFO"
	.sectionflags	@""
	.align	4


	//----- nvinfo : EIATTR_CUDA_API_VERSION
	.align		4
        /*0000*/ 	.byte	0x04, 0x37
        /*0002*/ 	.short	(.L_7 - .L_6)
.L_6:
        /*0004*/ 	.word	0x00000082


	//----- nvinfo : EIATTR_KPARAM_INFO
	.align		4
.L_7:
        /*0008*/ 	.byte	0x04, 0x17
        /*000a*/ 	.short	(.L_9 - .L_8)
.L_8:
        /*000c*/ 	.word	0x00000000
        /*0010*/ 	.short	0x0005
        /*0012*/ 	.short	0x0020
        /*0014*/ 	.byte	0x00, 0xf0, 0x11, 0x00


	//----- nvinfo : EIATTR_KPARAM_INFO
	.align		4
.L_9:
        /*0018*/ 	.byte	0x04, 0x17
        /*001a*/ 	.short	(.L_11 - .L_10)
.L_10:
        /*001c*/ 	.word	0x00000000
        /*0020*/ 	.short	0x0004
        /*0022*/ 	.short	0x001c
        /*0024*/ 	.byte	0x00, 0xf0, 0x11, 0x00


	//----- nvinfo : EIATTR_KPARAM_INFO
	.align		4
.L_11:
        /*0028*/ 	.byte	0x04, 0x17
        /*002a*/ 	.short	(.L_13 - .L_12)
.L_12:
        /*002c*/ 	.word	0x00000000
        /*0030*/ 	.short	0x0003
        /*0032*/ 	.short	0x0018
        /*0034*/ 	.byte	0x00, 0xf0, 0x11, 0x00


	//----- nvinfo : EIATTR_KPARAM_INFO
	.align		4
.L_13:
        /*0038*/ 	.byte	0x04, 0x17
        /*003a*/ 	.short	(.L_15 - .L_14)
.L_14:
        /*003c*/ 	.word	0x00000000
        /*0040*/ 	.short	0x0002
        /*0042*/ 	.short	0x0010
        /*0044*/ 	.byte	0x00, 0xf5, 0x21, 0x00


	//----- nvinfo : EIATTR_KPARAM_INFO
	.align		4
.L_15:
        /*0048*/ 	.byte	0x04, 0x17
        /*004a*/ 	.short	(.L_17 - .L_16)
.L_16:
        /*004c*/ 	.word	0x00000000
        /*0050*/ 	.short	0x0001
        /*0052*/ 	.short	0x0008
        /*0054*/ 	.byte	0x00, 0xf5, 0x21, 0x00


	//----- nvinfo : EIATTR_KPARAM_INFO
	.align		4
.L_17:
        /*0058*/ 	.byte	0x04, 0x17
        /*005a*/ 	.short	(.L_19 - .L_18)
.L_18:
        /*005c*/ 	.word	0x00000000
        /*0060*/ 	.short	0x0000
        /*0062*/ 	.short	0x0000
        /*0064*/ 	.byte	0x00, 0xf5, 0x21, 0x00


	//----- nvinfo : EIATTR_SPARSE_MMA_MASK
	.align		4
.L_19:
        /*0068*/ 	.byte	0x03, 0x50
        /*006a*/ 	.short	0x0000


	//----- nvinfo : EIATTR_MAXREG_COUNT
	.align		4
        /*006c*/ 	.byte	0x03, 0x1b
        /*006e*/ 	.short	0x00ff


	//----- nvinfo : EIATTR_MERCURY_ISA_VERSION
	.align		4
        /*0070*/ 	.byte	0x03, 0x5f
        /*0072*/ 	.short	0x0101


	//----- nvinfo : EIATTR_VRC_CTA_INIT_COUNT
	.align		4
        /*0074*/ 	.byte	0x02, 0x4a
	.zero		1
	.zero		1


	//----- nvinfo : EIATTR_EXIT_INSTR_OFFSETS
	.align		4
        /*0078*/ 	.byte	0x04, 0x1c
        /*007a*/ 	.short	(.L_21 - .L_20)


	//   ....[0]....
.L_20:
        /*007c*/ 	.word	0x000000c0


	//   ....[1]....
        /*0080*/ 	.word	0x000008e0


	//----- nvinfo : EIATTR_CBANK_PARAM_SIZE
	.align		4
.L_21:
        /*0084*/ 	.byte	0x03, 0x19
        /*0086*/ 	.short	0x0024


	//----- nvinfo : EIATTR_PARAM_CBANK
	.align		4
        /*0088*/ 	.byte	0x04, 0x0a
        /*008a*/ 	.short	(.L_23 - .L_22)
	.align		4
.L_22:
        /*008c*/ 	.word	index@(.nv.constant0._Z10gemm_naivePKfS0_Pfiii)
        /*0090*/ 	.short	0x0380
        /*0092*/ 	.short	0x0024


	//----- nvinfo : EIATTR_SW_WAR
	.align		4
.L_23:
        /*0094*/ 	.byte	0x04, 0x36
        /*0096*/ 	.short	(.L_25 - .L_24)
.L_24:
        /*0098*/ 	.word	0x00000008
.L_25:


//--------------------- .nv.callgraph             --------------------------
	.section	.nv.callgraph,"",@"SHT_CUDA_CALLGRAPH"
	.align	4
	.sectionentsize	8
	.align		4
        /*0000*/ 	.word	0x00000000
	.align		4
        /*0004*/ 	.word	0xffffffff
	.align		4
        /*0008*/ 	.word	0x00000000
	.align		4
        /*000c*/ 	.word	0xfffffffe
	.align		4
        /*0010*/ 	.word	0x00000000
	.align		4
        /*0014*/ 	.word	0xfffffffd
	.align		4
        /*0018*/ 	.word	0x00000000
	.align		4
        /*001c*/ 	.word	0xfffffffc


//--------------------- .text._Z10gemm_naivePKfS0_Pfiii --------------------------
	.section	.text._Z10gemm_naivePKfS0_Pfiii,"ax",@progbits
	.align	128
        .global         _Z10gemm_naivePKfS0_Pfiii
        .type           _Z10gemm_naivePKfS0_Pfiii,@function
        .size           _Z10gemm_naivePKfS0_Pfiii,(.L_x_5 - _Z10gemm_naivePKfS0_Pfiii)
        .other          _Z10gemm_naivePKfS0_Pfiii,@"STO_CUDA_ENTRY STV_DEFAULT"
_Z10gemm_naivePKfS0_Pfiii:
.text._Z10gemm_naivePKfS0_Pfiii:
[----:B------:R-:W-:Y:S01]  /*0000*/  LDC R1, c[0x0][0x37c] ;  /* 0x0000df00ff017b82 */ /* 0x000fe20000000800 */
[----:B------:R-:W0:Y:S07]  /*0010*/  S2R R5, SR_TID.X ;  /* 0x0000000000057919 */ /* 0x000e2e0000002100 */
[----:B------:R-:W1:Y:S01]  /*0020*/  LDC R19, c[0x0][0x364] ;  /* 0x0000d900ff137b82 */ /* 0x000e620000000800 */
[----:B------:R-:W1:Y:S07]  /*0030*/  S2R R4, SR_TID.Y ;  /* 0x0000000000047919 */ /* 0x000e6e0000002200 */
[----:B------:R-:W0:Y:S08]  /*0040*/  S2UR UR5, SR_CTAID.X ;  /* 0x00000000000579c3 */ /* 0x000e300000002500 */
[----:B------:R-:W0:Y:S08]  /*0050*/  LDC R0, c[0x0][0x360] ;  /* 0x0000d800ff007b82 */ /* 0x000e300000000800 */
[----:B------:R-:W1:Y:S08]  /*0060*/  S2UR UR4, SR_CTAID.Y ;  /* 0x00000000000479c3 */ /* 0x000e700000002600 */
[----:B------:R-:W2:Y:S01]  /*0070*/  LDC.64 R2, c[0x0][0x398] ;  /* 0x0000e600ff027b82 */ /* 0x000ea20000000a00 */
[----:B0-----:R-:W-:-:S02]  /*0080*/  IMAD R0, R0, UR5, R5 ;  /* 0x0000000500007c24 */ /* 0x001fc4000f8e0205 */
[----:B-1----:R-:W-:-:S03]  /*0090*/  IMAD R19, R19, UR4, R4 ;  /* 0x0000000413137c24 */ /* 0x002fc6000f8e0204 */
[----:B--2---:R-:W-:-:S04]  /*00a0*/  ISETP.GE.AND P0, PT, R0, R3, PT ;  /* 0x000000030000720c */ /* 0x004fc80003f06270 */
[----:B------:R-:W-:-:S13]  /*00b0*/  ISETP.GE.OR P0, PT, R19, R2, P0 ;  /* 0x000000021300720c */ /* 0x000fda0000706670 */
[----:B------:R-:W-:Y:S05]  /*00c0*/  @P0 EXIT ;  /* 0x000000000000094d */ /* 0x000fea0003800000 */
[----:B------:R-:W0:Y:S01]  /*00d0*/  LDC R2, c[0x0][0x3a0] ;  /* 0x0000e800ff027b82 */ /* 0x000e220000000800 */
[----:B------:R-:W1:Y:S01]  /*00e0*/  LDCU.64 UR4, c[0x0][0x358] ;  /* 0x00006b00ff0477ac */ /* 0x000e620008000a00 */
[----:B------:R-:W-:Y:S01]  /*00f0*/  HFMA2 R24, -RZ, RZ, 0, 0 ;  /* 0x00000000ff187431 */ /* 0x000fe200000001ff */
[----:B0-----:R-:W-:-:S13]  /*0100*/  ISETP.GE.AND P0, PT, R2, 0x1, PT ;  /* 0x000000010200780c */ /* 0x001fda0003f06270 */
[----:B-1----:R-:W-:Y:S05]  /*0110*/  @!P0 BRA `(.L_x_0) ;  /* 0x0000000400e08947 */ /* 0x002fea0003800000 */
[C---:B------:R-:W-:Y:S01]  /*0120*/  ISETP.GE.U32.AND P1, PT, R2.reuse, 0x8, PT ;  /* 0x000000080200780c */ /* 0x040fe20003f26070 */
[----:B------:R-:W-:Y:S01]  /*0130*/  IMAD R20, R19, R2, RZ ;  /* 0x0000000213147224 */ /* 0x000fe200078e02ff */
[----:B------:R-:W-:Y:S02]  /*0140*/  LOP3.LUT R27, R2, 0x7, RZ, 0xc0, !PT ;  /* 0x00000007021b7812 */ /* 0x000fe400078ec0ff */
[----:B------:R-:W-:Y:S02]  /*0150*/  MOV R24, RZ ;  /* 0x000000ff00187202 */ /* 0x000fe40000000f00 */
[----:B------:R-:W-:Y:S02]  /*0160*/  ISETP.NE.AND P0, PT, R27, RZ, PT ;  /* 0x000000ff1b00720c */ /* 0x000fe40003f05270 */
[----:B------:R-:W-:-:S05]  /*0170*/  MOV R21, RZ ;  /* 0x000000ff00157202 */ /* 0x000fca0000000f00 */
[----:B------:R-:W-:Y:S06]  /*0180*/  @!P1 BRA `(.L_x_1) ;  /* 0x0000000000c49947 */ /* 0x000fec0003800000 */
[----:B------:R-:W0:Y:S01]  /*0190*/  LDC.64 R4, c[0x0][0x380] ;  /* 0x0000e000ff047b82 */ /* 0x000e220000000a00 */
[----:B------:R-:W-:Y:S02]  /*01a0*/  LOP3.LUT R21, R2, 0x7ffffff8, RZ, 0xc0, !PT ;  /* 0x7ffffff802157812 */ /* 0x000fe400078ec0ff */
[----:B------:R-:W-:Y:S02]  /*01b0*/  MOV R24, RZ ;  /* 0x000000ff00187202 */ /* 0x000fe40000000f00 */
[----:B------:R-:W-:Y:S02]  /*01c0*/  MOV R18, R0 ;  /* 0x0000000000127202 */ /* 0x000fe40000000f00 */
[----:B------:R-:W-:Y:S01]  /*01d0*/  IADD3 R22, PT, PT, -R21, RZ, RZ ;  /* 0x000000ff15167210 */ /* 0x000fe20007ffe1ff */
[----:B0-----:R-:W-:-:S03]  /*01e0*/  IMAD.WIDE.U32 R4, R20, 0x4, R4 ;  /* 0x0000000414047825 */ /* 0x001fc600078e0004 */
[----:B------:R-:W-:-:S04]  /*01f0*/  IADD3 R6, P1, PT, R4, 0x10, RZ ;  /* 0x0000001004067810 */ /* 0x000fc80007f3e0ff */
[----:B------:R-:W-:-:S09]  /*0200*/  IADD3.X R7, PT, PT, RZ, R5, RZ, P1, !PT ;  /* 0x00000005ff077210 */ /* 0x000fd20000ffe4ff */
.L_x_2:
[----:B------:R-:W0:Y:S01]  /*0210*/  LDC.64 R16, c[0x0][0x388] ;  /* 0x0000e200ff107b82 */ /* 0x000e220000000a00 */
[----:B------:R-:W-:Y:S02]  /*0220*/  MOV R4, R6 ;  /* 0x0000000600047202 */ /* 0x000fe40000000f00 */
[----:B------:R-:W-:-:S05]  /*0230*/  MOV R5, R7 ;  /* 0x0000000700057202 */ /* 0x000fca0000000f00 */
[----:B------:R-:W2:Y:S04]  /*0240*/  LDG.E R25, desc[UR4][R4.64+-0x10] ;  /* 0xfffff00404197981 */ /* 0x000ea8000c1e1900 */
[----:B------:R-:W3:Y:S04]  /*0250*/  LDG.E R23, desc[UR4][R4.64+-0xc] ;  /* 0xfffff40404177981 */ /* 0x000ee8000c1e1900 */
[----:B------:R-:W4:Y:S04]  /*0260*/  LDG.E R29, desc[UR4][R4.64+-0x8] ;  /* 0xfffff804041d7981 */ /* 0x000f28000c1e1900 */
[----:B------:R-:W5:Y:S01]  /*0270*/  LDG.E R28, desc[UR4][R4.64+-0x4] ;  /* 0xfffffc04041c7981 */ /* 0x000f62000c1e1900 */
[----:B0-----:R-:W-:-:S05]  /*0280*/  IMAD.WIDE R16, R18, 0x4, R16 ;  /* 0x0000000412107825 */ /* 0x001fca00078e0210 */
[----:B------:R0:W2:Y:S01]  /*0290*/  LDG.E R26, desc[UR4][R16.64] ;  /* 0x00000004101a7981 */ /* 0x0000a2000c1e1900 */
[----:B------:R-:W-:-:S04]  /*02a0*/  IMAD.WIDE R14, R3, 0x4, R16 ;  /* 0x00000004030e7825 */ /* 0x000fc800078e0210 */
[C---:B------:R-:W-:Y:S02]  /*02b0*/  IMAD.WIDE R6, R3.reuse, 0x4, R14 ;  /* 0x0000000403067825 */ /* 0x040fe400078e020e */
[----:B------:R-:W3:Y:S02]  /*02c0*/  LDG.E R14, desc[UR4][R14.64] ;  /* 0x000000040e0e7981 */ /* 0x000ee4000c1e1900 */
[C---:B------:R-:W-:Y:S02]  /*02d0*/  IMAD.WIDE R10, R3.reuse, 0x4, R6 ;  /* 0x00000004030a7825 */ /* 0x040fe400078e0206 */
[----:B------:R-:W4:Y:S02]  /*02e0*/  LDG.E R6, desc[UR4][R6.64] ;  /* 0x0000000406067981 */ /* 0x000f24000c1e1900 */
[C---:B------:R-:W-:Y:S02]  /*02f0*/  IMAD.WIDE R8, R3.reuse, 0x4, R10 ;  /* 0x0000000403087825 */ /* 0x040fe400078e020a */
[----:B------:R-:W5:Y:S02]  /*0300*/  LDG.E R10, desc[UR4][R10.64] ;  /* 0x000000040a0a7981 */ /* 0x000f64000c1e1900 */
[----:B------:R-:W-:-:S02]  /*0310*/  IMAD.WIDE R12, R3, 0x4, R8 ;  /* 0x00000004030c7825 */ /* 0x000fc400078e0208 */
[----:B------:R-:W5:Y:S04]  /*0320*/  LDG.E R7, desc[UR4][R4.64] ;  /* 0x0000000404077981 */ /* 0x000f68000c1e1900 */
[----:B------:R-:W5:Y:S01]  /*0330*/  LDG.E R8, desc[UR4][R8.64] ;  /* 0x0000000408087981 */ /* 0x000f62000c1e1900 */
[----:B0-----:R-:W-:-:S03]  /*0340*/  IMAD.WIDE R16, R3, 0x4, R12 ;  /* 0x0000000403107825 */ /* 0x001fc600078e020c */
[----:B------:R-:W5:Y:S04]  /*0350*/  LDG.E R12, desc[UR4][R12.64] ;  /* 0x000000040c0c7981 */ /* 0x000f68000c1e1900 */
[----:B------:R-:W5:Y:S04]  /*0360*/  LDG.E R15, desc[UR4][R16.64] ;  /* 0x00000004100f7981 */ /* 0x000f68000c1e1900 */
[----:B------:R-:W5:Y:S04]  /*0370*/  LDG.E R9, desc[UR4][R4.64+0x4] ;  /* 0x0000040404097981 */ /* 0x000f68000c1e1900 */
[----:B------:R-:W5:Y:S01]  /*0380*/  LDG.E R11, desc[UR4][R4.64+0xc] ;  /* 0x00000c04040b7981 */ /* 0x000f62000c1e1900 */
[----:B--2---:R-:W-:Y:S01]  /*0390*/  FFMA R26, R25, R26, R24 ;  /* 0x0000001a191a7223 */ /* 0x004fe20000000018 */
[----:B------:R-:W-:-:S02]  /*03a0*/  IMAD.WIDE R24, R3, 0x4, R16 ;  /* 0x0000000403187825 */ /* 0x000fc400078e0210 */
[----:B------:R-:W2:Y:S04]  /*03b0*/  LDG.E R16, desc[UR4][R4.64+0x8] ;  /* 0x0000080404107981 */ /* 0x000ea8000c1e1900 */
[----:B------:R-:W2:Y:S01]  /*03c0*/  LDG.E R24, desc[UR4][R24.64] ;  /* 0x0000000418187981 */ /* 0x000ea2000c1e1900 */
[----:B---3--:R-:W-:Y:S01]  /*03d0*/  FFMA R14, R23, R14, R26 ;  /* 0x0000000e170e7223 */ /* 0x008fe2000000001a */
[----:B------:R-:W-:-:S03]  /*03e0*/  IADD3 R22, PT, PT, R22, 0x8, RZ ;  /* 0x0000000816167810 */ /* 0x000fc60007ffe0ff */
[----:B----4-:R-:W-:Y:S01]  /*03f0*/  FFMA R29, R29, R6, R14 ;  /* 0x000000061d1d7223 */ /* 0x010fe2000000000e */
[----:B------:R-:W-:-:S03]  /*0400*/  ISETP.NE.AND P1, PT, R22, RZ, PT ;  /* 0x000000ff1600720c */ /* 0x000fc60003f25270 */
[----:B-----5:R-:W-:Y:S01]  /*0410*/  FFMA R10, R28, R10, R29 ;  /* 0x0000000a1c0a7223 */ /* 0x020fe2000000001d */
[----:B------:R-:W-:-:S03]  /*0420*/  IADD3 R6, P2, PT, R4, 0x20, RZ ;  /* 0x0000002004067810 */ /* 0x000fc60007f5e0ff */
[----:B------:R-:W-:Y:S01]  /*0430*/  FFMA R8, R7, R8, R10 ;  /* 0x0000000807087223 */ /* 0x000fe2000000000a */
[----:B------:R-:W-:Y:S02]  /*0440*/  IADD3.X R7, PT, PT, RZ, R5, RZ, P2, !PT ;  /* 0x00000005ff077210 */ /* 0x000fe400017fe4ff */
[----:B------:R-:W-:Y:S01]  /*0450*/  LEA R18, R3, R18, 0x3 ;  /* 0x0000001203127211 */ /* 0x000fe200078e18ff */
[----:B------:R-:W-:-:S04]  /*0460*/  FFMA R9, R9, R12, R8 ;  /* 0x0000000c09097223 */ /* 0x000fc80000000008 */
[----:B--2---:R-:W-:-:S04]  /*0470*/  FFMA R16, R16, R15, R9 ;  /* 0x0000000f10107223 */ /* 0x004fc80000000009 */
[----:B------:R-:W-:Y:S01]  /*0480*/  FFMA R24, R11, R24, R16 ;  /* 0x000000180b187223 */ /* 0x000fe20000000010 */
[----:B------:R-:W-:Y:S06]  /*0490*/  @P1 BRA `(.L_x_2) ;  /* 0xfffffffc005c1947 */ /* 0x000fec000383ffff */
.L_x_1:
[----:B------:R-:W-:Y:S05]  /*04a0*/  @!P0 BRA `(.L_x_0) ;  /* 0x0000000000fc8947 */ /* 0x000fea0003800000 */
[----:B------:R-:W-:Y:S02]  /*04b0*/  ISETP.GE.U32.AND P1, PT, R27, 0x4, PT ;  /* 0x000000041b00780c */ /* 0x000fe40003f26070 */
[----:B------:R-:W-:-:S04]  /*04c0*/  LOP3.LUT R16, R2, 0x3, RZ, 0xc0, !PT ;  /* 0x0000000302107812 */ /* 0x000fc800078ec0ff */
[----:B------:R-:W-:-:S07]  /*04d0*/  ISETP.NE.AND P0, PT, R16, RZ, PT ;  /* 0x000000ff1000720c */ /* 0x000fce0003f05270 */
[----:B------:R-:W-:Y:S06]  /*04e0*/  @!P1 BRA `(.L_x_3) ;  /* 0x00000000006c9947 */ /* 0x000fec0003800000 */
[----:B------:R-:W0:Y:S01]  /*04f0*/  LDC.64 R6, c[0x0][0x388] ;  /* 0x0000e200ff067b82 */ /* 0x000e220000000a00 */
[----:B------:R-:W1:Y:S01]  /*0500*/  LDCU.64 UR6, c[0x0][0x380] ;  /* 0x00007000ff0677ac */ /* 0x000e620008000a00 */
[----:B------:R-:W-:Y:S01]  /*0510*/  IMAD R9, R21, R3, R0 ;  /* 0x0000000315097224 */ /* 0x000fe200078e0200 */
[CC--:B------:R-:W-:Y:S02]  /*0520*/  IADD3 R5, PT, PT, R20.reuse, R21.reuse, RZ ;  /* 0x0000001514057210 */ /* 0x0c0fe40007ffe0ff */
[----:B------:R-:W-:-:S03]  /*0530*/  IADD3 R10, P1, PT, R20, R21, RZ ;  /* 0x00000015140a7210 */ /* 0x000fc60007f3e0ff */
[----:B------:R-:W2:Y:S01]  /*0540*/  LDC.64 R14, c[0x0][0x380] ;  /* 0x0000e000ff0e7b82 */ /* 0x000ea20000000a00 */
[----:B0-----:R-:W-:-:S04]  /*0550*/  IMAD.WIDE R6, R9, 0x4, R6 ;  /* 0x0000000409067825 */ /* 0x001fc800078e0206 */
[----:B------:R-:W-:Y:S02]  /*0560*/  IMAD.WIDE R8, R3, 0x4, R6 ;  /* 0x0000000403087825 */ /* 0x000fe400078e0206 */
[----:B------:R-:W3:Y:S02]  /*0570*/  LDG.E R6, desc[UR4][R6.64] ;  /* 0x0000000406067981 */ /* 0x000ee4000c1e1900 */
[----:B--2---:R-:W-:Y:S01]  /*0580*/  IMAD.WIDE.U32 R14, R5, 0x4, R14 ;  /* 0x00000004050e7825 */ /* 0x004fe200078e000e */
[----:B------:R-:W-:Y:S02]  /*0590*/  IADD3.X R5, PT, PT, RZ, RZ, RZ, P1, !PT ;  /* 0x000000ffff057210 */ /* 0x000fe40000ffe4ff */
[----:B-1----:R-:W-:-:S03]  /*05a0*/  LEA R4, P1, R10, UR6, 0x2 ;  /* 0x000000060a047c11 */ /* 0x002fc6000f8210ff */
[----:B------:R-:W3:Y:S01]  /*05b0*/  LDG.E R15, desc[UR4][R14.64] ;  /* 0x000000040e0f7981 */ /* 0x000ee2000c1e1900 */
[----:B------:R-:W-:Y:S01]  /*05c0*/  LEA.HI.X R5, R10, UR7, R5, 0x2, P1 ;  /* 0x000000070a057c11 */ /* 0x000fe200088f1405 */
[C---:B------:R-:W-:Y:S02]  /*05d0*/  IMAD.WIDE R10, R3.reuse, 0x4, R8 ;  /* 0x00000004030a7825 */ /* 0x040fe400078e0208 */
[----:B------:R-:W2:Y:S04]  /*05e0*/  LDG.E R8, desc[UR4][R8.64] ;  /* 0x0000000408087981 */ /* 0x000ea8000c1e1900 */
[----:B------:R-:W2:Y:S01]  /*05f0*/  LDG.E R17, desc[UR4][R4.64+0x4] ;  /* 0x0000040404117981 */ /* 0x000ea2000c1e1900 */
[----:B------:R-:W-:-:S03]  /*0600*/  IMAD.WIDE R12, R3, 0x4, R10 ;  /* 0x00000004030c7825 */ /* 0x000fc600078e020a */
[----:B------:R-:W4:Y:S04]  /*0610*/  LDG.E R22, desc[UR4][R10.64] ;  /* 0x000000040a167981 */ /* 0x000f28000c1e1900 */
[----:B------:R-:W4:Y:S04]  /*0620*/  LDG.E R18, desc[UR4][R4.64+0x8] ;  /* 0x0000080404127981 */ /* 0x000f28000c1e1900 */
[----:B------:R-:W5:Y:S04]  /*0630*/  LDG.E R26, desc[UR4][R4.64+0xc] ;  /* 0x00000c04041a7981 */ /* 0x000f68000c1e1900 */
[----:B------:R-:W5:Y:S01]  /*0640*/  LDG.E R12, desc[UR4][R12.64] ;  /* 0x000000040c0c7981 */ /* 0x000f62000c1e1900 */
[----:B------:R-:W-:Y:S01]  /*0650*/  IADD3 R21, PT, PT, R21, 0x4, RZ ;  /* 0x0000000415157810 */ /* 0x000fe20007ffe0ff */
[----:B---3--:R-:W-:-:S04]  /*0660*/  FFMA R24, R15, R6, R24 ;  /* 0x000000060f187223 */ /* 0x008fc80000000018 */
[----:B--2---:R-:W-:-:S04]  /*0670*/  FFMA R17, R17, R8, R24 ;  /* 0x0000000811117223 */ /* 0x004fc80000000018 */
[----:B----4-:R-:W-:-:S04]  /*0680*/  FFMA R17, R18, R22, R17 ;  /* 0x0000001612117223 */ /* 0x010fc80000000011 */
[----:B-----5:R-:W-:-:S07]  /*0690*/  FFMA R24, R26, R12, R17 ;  /* 0x0000000c1a187223 */ /* 0x020fce0000000011 */
.L_x_3:
[----:B------:R-:W-:Y:S05]  /*06a0*/  @!P0 BRA `(.L_x_0) ;  /* 0x00000000007c8947 */ /* 0x000fea0003800000 */
[----:B------:R-:W-:Y:S01]  /*06b0*/  ISETP.NE.AND P1, PT, R16, 0x1, PT ;  /* 0x000000011000780c */ /* 0x000fe20003f25270 */
[----:B------:R-:W0:Y:S01]  /*06c0*/  LDC.64 R12, c[0x0][0x380] ;  /* 0x0000e000ff0c7b82 */ /* 0x000e220000000a00 */
[----:B------:R-:W-:-:S04]  /*06d0*/  LOP3.LUT R2, R2, 0x1, RZ, 0xc0, !PT ;  /* 0x0000000102027812 */ /* 0x000fc800078ec0ff */
[----:B------:R-:W-:-:S03]  /*06e0*/  ISETP.NE.U32.AND P0, PT, R2, 0x1, PT ;  /* 0x000000010200780c */ /* 0x000fc60003f05070 */
[----:B------:R-:W1:Y:S04]  /*06f0*/  LDC.64 R10, c[0x0][0x388] ;  /* 0x0000e200ff0a7b82 */ /* 0x000e680000000a00 */
[CC--:B------:R-:W-:Y:S02]  /*0700*/  @P1 IADD3 R15, PT, PT, R20.reuse, R21.reuse, RZ ;  /* 0x00000015140f1210 */ /* 0x0c0fe40007ffe0ff */
[----:B------:R-:W-:Y:S02]  /*0710*/  @P1 IADD3 R2, P2, PT, R20, R21, RZ ;  /* 0x0000001514021210 */ /* 0x000fe40007f5e0ff */
[----:B------:R-:W2:Y:S02]  /*0720*/  @P1 LDC.64 R4, c[0x0][0x380] ;  /* 0x0000e000ff041b82 */ /* 0x000ea40000000a00 */
[----:B------:R-:W-:-:S06]  /*0730*/  @P1 IADD3.X R14, PT, PT, RZ, RZ, RZ, P2, !PT ;  /* 0x000000ffff0e1210 */ /* 0x000fcc00017fe4ff */
[----:B------:R-:W3:Y:S01]  /*0740*/  LDC.64 R6, c[0x0][0x380] ;  /* 0x0000e000ff067b82 */ /* 0x000ee20000000a00 */
[----:B0-----:R-:W-:-:S04]  /*0750*/  @P1 IMAD.WIDE.U32 R12, R15, 0x4, R12 ;  /* 0x000000040f0c1825 */ /* 0x001fc800078e000c */
[C---:B------:R-:W-:Y:S01]  /*0760*/  @P1 IMAD R15, R21.reuse, R3, R0 ;  /* 0x00000003150f1224 */ /* 0x040fe200078e0200 */
[----:B------:R-:W-:Y:S01]  /*0770*/  @P1 IADD3 R21, PT, PT, R21, 0x2, RZ ;  /* 0x0000000215151810 */ /* 0x000fe20007ffe0ff */
[----:B------:R-:W4:Y:S01]  /*0780*/  @P1 LDG.E R13, desc[UR4][R12.64] ;  /* 0x000000040c0d1981 */ /* 0x000f22000c1e1900 */
[----:B------:R-:W0:Y:S01]  /*0790*/  LDC.64 R8, c[0x0][0x388] ;  /* 0x0000e200ff087b82 */ /* 0x000e220000000a00 */
[----:B-1----:R-:W-:Y:S01]  /*07a0*/  @P1 IMAD.WIDE R10, R15, 0x4, R10 ;  /* 0x000000040f0a1825 */ /* 0x002fe200078e020a */
[----:B------:R-:W-:Y:S02]  /*07b0*/  @!P0 IADD3 R17, PT, PT, R20, R21, RZ ;  /* 0x0000001514118210 */ /* 0x000fe40007ffe0ff */
[----:B--2---:R-:W-:Y:S01]  /*07c0*/  @P1 LEA R4, P2, R2, R4, 0x2 ;  /* 0x0000000402041211 */ /* 0x004fe200078410ff */
[----:B------:R-:W-:-:S03]  /*07d0*/  @!P0 IMAD R21, R21, R3, R0 ;  /* 0x0000000315158224 */ /* 0x000fc600078e0200 */
[----:B------:R-:W-:Y:S01]  /*07e0*/  @P1 LEA.HI.X R5, R2, R5, R14, 0x2, P2 ;  /* 0x0000000502051211 */ /* 0x000fe200010f140e */
[----:B------:R-:W-:Y:S01]  /*07f0*/  @P1 IMAD.WIDE R14, R3, 0x4, R10 ;  /* 0x00000004030e1825 */ /* 0x000fe200078e020a */
[----:B------:R-:W4:Y:S03]  /*0800*/  @P1 LDG.E R2, desc[UR4][R10.64] ;  /* 0x000000040a021981 */ /* 0x000f26000c1e1900 */
[----:B---3--:R-:W-:Y:S01]  /*0810*/  @!P0 IMAD.WIDE.U32 R6, R17, 0x4, R6 ;  /* 0x0000000411068825 */ /* 0x008fe200078e0006 */
[----:B------:R-:W2:Y:S04]  /*0820*/  @P1 LDG.E R5, desc[UR4][R4.64+0x4] ;  /* 0x0000040404051981 */ /* 0x000ea8000c1e1900 */
[----:B------:R-:W2:Y:S01]  /*0830*/  @P1 LDG.E R14, desc[UR4][R14.64] ;  /* 0x000000040e0e1981 */ /* 0x000ea2000c1e1900 */
[----:B0-----:R-:W-:-:S03]  /*0840*/  @!P0 IMAD.WIDE R8, R21, 0x4, R8 ;  /* 0x0000000415088825 */ /* 0x001fc600078e0208 */
[----:B------:R-:W3:Y:S04]  /*0850*/  @!P0 LDG.E R7, desc[UR4][R6.64] ;  /* 0x0000000406078981 */ /* 0x000ee8000c1e1900 */
[----:B------:R-:W3:Y:S01]  /*0860*/  @!P0 LDG.E R8, desc[UR4][R8.64] ;  /* 0x0000000408088981 */ /* 0x000ee2000c1e1900 */
[----:B----4-:R-:W-:-:S04]  /*0870*/  @P1 FFMA R2, R13, R2, R24 ;  /* 0x000000020d021223 */ /* 0x010fc80000000018 */
[----:B--2---:R-:W-:-:S04]  /*0880*/  @P1 FFMA R24, R5, R14, R2 ;  /* 0x0000000e05181223 */ /* 0x004fc80000000002 */
[----:B---3--:R-:W-:-:S07]  /*0890*/  @!P0 FFMA R24, R7, R8, R24 ;  /* 0x0000000807188223 */ /* 0x008fce0000000018 */
.L_x_0:
[----:B------:R-:W0:Y:S01]  /*08a0*/  LDC.64 R4, c[0x0][0x390] ;  /* 0x0000e400ff047b82 */ /* 0x000e220000000a00 */
[----:B------:R-:W-:-:S04]  /*08b0*/  IMAD R3, R19, R3, R0 ;  /* 0x0000000313037224 */ /* 0x000fc800078e0200 */
[----:B0-----:R-:W-:-:S05]  /*08c0*/  IMAD.WIDE R2, R3, 0x4, R4 ;  /* 0x0000000403027825 */ /* 0x001fca00078e0204 */
[----:B------:R-:W-:Y:S01]  /*08d0*/  STG.E desc[UR4][R2.64], R24 ;  /* 0x0000001802007986 */ /* 0x000fe2000c101904 */
[----:B------:R-:W-:Y:S05]  /*08e0*/  EXIT ;  /* 0x000000000000794d */ /* 0x000fea0003800000 */
.L_x_4:
[----:B------:R-:W-:-:S00]  /*08f0*/  BRA `(.L_x_4) ;  /* 0xfffffffc00fc7947 */ /* 0x000fc0000383ffff */
[----:B------:R-:W-:-:S00]  /*0900*/  NOP ;  /* 0x0000000000007918 */ /* 0x000fc00000000000 */
[----:B------:R-:W-:-:S00]  /*0910*/  NOP ;  /* 0x0000000000007918 */ /* 0x000fc00000000000 */
[----:B------:R-:W-:-:S00]  /*0920*/  NOP ;  /* 0x0000000000007918 */ /* 0x000fc00000000000 */
[----:B------:R-:W-:-:S00]  /*0930*/  NOP ;  /* 0x0000000000007918 */ /* 0x000fc00000000000 */
[----:B------:R-:W-:-:S00]  /*0940*/  NOP ;  /* 0x0000000000007918 */ /* 0x000fc00000000000 */
[----:B------:R-:W-:-:S00]  /*0950*/  NOP ;  /* 0x0000000000007918 */ /* 0x000fc00000000000 */
[----:B------:R-:W-:-:S00]  /*0960*/  NOP ;  /* 0x0000000000007918 */ /* 0x000fc00000000000 */
[----:B------:R-:W-:-:S00]  /*0970*/  NOP ;  /* 0x0000000000007918 */ /* 0x000fc00000000000 */
.L_x_5:


//--------------------- .nv.shared.reserved.0     --------------------------
	.section	.nv.shared.reserved.0,"aw",@nobits
	.weak		__nv_reservedSMEM_offset_0_alias
	.size		__nv_reservedSMEM_offset_0_alias, 0, 64
	.other		__nv_reservedSMEM_offset_0_alias,@"STO_CUDA_RESERVED_SHARED STV_DEFAULT"
__nv_reservedSMEM_offset_0_alias:
	.zero		0
	.zero		64


//--------------------- .nv.constant0._Z10gemm_naivePKfS0_Pfiii --------------------------
	.section	.nv.constant0._Z10gemm_naivePKfS0_Pfiii,"a",@progbits
	.sectionflags	@""
	.align	4
.nv.constant0._Z10gemm_naivePKfS0_Pfiii:
	.zero		932


//--------------------- SYMBOLS --------------------------

	.type		.nv.reservedSmem.offset0,@object
	.size		.nv.reservedSmem.offset0,0x4
